	.headerflags	@"EF_CUDA_TEXMODE_UNIFIED EF_CUDA_64BIT_ADDRESS EF_CUDA_ACCELERATORS EF_CUDA_SM90 EF_CUDA_VIRTUAL_SM(EF_CUDA_SM90)"
	.elftype	@"ET_EXEC"


//--------------------- .nv.info                  --------------------------
	.section	.nv.info,"",@"SHT_CUDA_INFO"
	.align	4


	//----- nvinfo : EIATTR_REGCOUNT
	.align		4
        /*0000*/ 	.byte	0x04, 0x2f
        /*0002*/ 	.short	(.L_3 - .L_2)
	.align		4
.L_2:
        /*0004*/ 	.word	index@(triton_poi_fused__native_batch_norm_legit_no_training_add_relu_26)
        /*0008*/ 	.word	0x00000026


	//----- nvinfo : EIATTR_MIN_STACK_SIZE
	.align		4
.L_3:
        /*000c*/ 	.byte	0x04, 0x12
        /*000e*/ 	.short	(.L_5 - .L_4)
	.align		4
.L_4:
        /*0010*/ 	.word	index@(triton_poi_fused__native_batch_norm_legit_no_training_add_relu_26)
        /*0014*/ 	.word	0x00000000


	//----- nvinfo : EIATTR_FRAME_SIZE
	.align		4
.L_5:
        /*0018*/ 	.byte	0x04, 0x11
        /*001a*/ 	.short	(.L_7 - .L_6)
	.align		4
.L_6:
        /*001c*/ 	.word	index@(triton_poi_fused__native_batch_norm_legit_no_training_add_relu_26)
        /*0020*/ 	.word	0x00000000


	//----- nvinfo : EIATTR_MIN_STACK_SIZE
	.align		4
.L_7:
        /*0024*/ 	.byte	0x04, 0x12
        /*0026*/ 	.short	(.L_9 - .L_8)
	.align		4
.L_8:
        /*0028*/ 	.word	index@(triton_poi_fused__native_batch_norm_legit_no_training_add_relu_26)
        /*002c*/ 	.word	0x00000000
.L_9:


//--------------------- .nv.info.triton_poi_fused__native_batch_norm_legit_no_training_add_relu_26 --------------------------
	.section	.nv.info.triton_poi_fused__native_batch_norm_legit_no_training_add_relu_26,"",@"SHT_CUDA_INFO"
	.sectionflags	@""
	.align	4


	//----- nvinfo : EIATTR_CUDA_API_VERSION
	.align		4
        /*0000*/ 	.byte	0x04, 0x37
        /*0002*/ 	.short	(.L_11 - .L_10)
.L_10:
        /*0004*/ 	.word	0x0000007c


	//----- nvinfo : EIATTR_KPARAM_INFO
	.align		4
.L_11:
        /*0008*/ 	.byte	0x04, 0x17
        /*000a*/ 	.short	(.L_13 - .L_12)
.L_12:
        /*000c*/ 	.word	0x00000000
        /*0010*/ 	.short	0x0008
        /*0012*/ 	.short	0x003c
        /*0014*/ 	.byte	0x00, 0xf0, 0x11, 0x00


	//----- nvinfo : EIATTR_KPARAM_INFO
	.align		4
.L_13:
        /*0018*/ 	.byte	0x04, 0x17
        /*001a*/ 	.short	(.L_15 - .L_14)
.L_14:
        /*001c*/ 	.word	0x00000000
        /*0020*/ 	.short	0x0007
        /*0022*/ 	.short	0x0038
        /*0024*/ 	.byte	0x00, 0xf0, 0x11, 0x00


	//----- nvinfo : EIATTR_KPARAM_INFO
	.align		4
.L_15:
        /*0028*/ 	.byte	0x04, 0x17
        /*002a*/ 	.short	(.L_17 - .L_16)
.L_16:
        /*002c*/ 	.word	0x00000000
        /*0030*/ 	.short	0x0006
        /*0032*/ 	.short	0x0030
        /*0034*/ 	.byte	0x00, 0xf4, 0x21, 0x00


	//----- nvinfo : EIATTR_KPARAM_INFO
	.align		4
.L_17:
        /*0038*/ 	.byte	0x04, 0x17
        /*003a*/ 	.short	(.L_19 - .L_18)
.L_18:
        /*003c*/ 	.word	0x00000000
        /*0040*/ 	.short	0x0005
        /*0042*/ 	.short	0x0028
        /*0044*/ 	.byte	0x00, 0xf4, 0x21, 0x00


	//----- nvinfo : EIATTR_KPARAM_INFO
	.align		4
.L_19:
        /*0048*/ 	.byte	0x04, 0x17
        /*004a*/ 	.short	(.L_21 - .L_20)
.L_20:
        /*004c*/ 	.word	0x00000000
        /*0050*/ 	.short	0x0004
        /*0052*/ 	.short	0x0020
        /*0054*/ 	.byte	0x00, 0xf4, 0x21, 0x00


	//----- nvinfo : EIATTR_KPARAM_INFO
	.align		4
.L_21:
        /*0058*/ 	.byte	0x04, 0x17
        /*005a*/ 	.short	(.L_23 - .L_22)
.L_22:
        /*005c*/ 	.word	0x00000000
        /*0060*/ 	.short	0x0003
        /*0062*/ 	.short	0x0018
        /*0064*/ 	.byte	0x00, 0xf4, 0x21, 0x00


	//----- nvinfo : EIATTR_KPARAM_INFO
	.align		4
.L_23:
        /*0068*/ 	.byte	0x04, 0x17
        /*006a*/ 	.short	(.L_25 - .L_24)
.L_24:
        /*006c*/ 	.word	0x00000000
        /*0070*/ 	.short	0x0002
        /*0072*/ 	.short	0x0010
        /*0074*/ 	.byte	0x00, 0xf4, 0x21, 0x00


	//----- nvinfo : EIATTR_KPARAM_INFO
	.align		4
.L_25:
        /*0078*/ 	.byte	0x04, 0x17
        /*007a*/ 	.short	(.L_27 - .L_26)
.L_26:
        /*007c*/ 	.word	0x00000000
        /*0080*/ 	.short	0x0001
        /*0082*/ 	.short	0x0008
        /*0084*/ 	.byte	0x00, 0xf4, 0x21, 0x00


	//----- nvinfo : EIATTR_KPARAM_INFO
	.align		4
.L_27:
        /*0088*/ 	.byte	0x04, 0x17
        /*008a*/ 	.short	(.L_29 - .L_28)
.L_28:
        /*008c*/ 	.word	0x00000000
        /*0090*/ 	.short	0x0000
        /*0092*/ 	.short	0x0000
        /*0094*/ 	.byte	0x00, 0xf4, 0x21, 0x00


	//----- nvinfo : EIATTR_SPARSE_MMA_MASK
	.align		4
.L_29:
        /*0098*/ 	.byte	0x03, 0x50
        /*009a*/ 	.short	0x0000


	//----- nvinfo : EIATTR_MAXREG_COUNT
	.align		4
        /*009c*/ 	.byte	0x03, 0x1b
        /*009e*/ 	.short	0x00ff


	//----- nvinfo : EIATTR_EXIT_INSTR_OFFSETS
	.align		4
        /*00a0*/ 	.byte	0x04, 0x1c
        /*00a2*/ 	.short	(.L_31 - .L_30)


	//   ....[0]....
.L_30:
        /*00a4*/ 	.word	0x00000ca0


	//   ....[1]....
        /*00a8*/ 	.word	0x00000cf0


	//----- nvinfo : EIATTR_REQNTID
	.align		4
.L_31:
        /*00ac*/ 	.byte	0x04, 0x10
        /*00ae*/ 	.short	(.L_33 - .L_32)
.L_32:
        /*00b0*/ 	.word	0x00000080
        /*00b4*/ 	.word	0x00000001
        /*00b8*/ 	.word	0x00000001


	//----- nvinfo : EIATTR_CBANK_PARAM_SIZE
	.align		4
.L_33:
        /*00bc*/ 	.byte	0x03, 0x19
        /*00be*/ 	.short	0x0040


	//----- nvinfo : EIATTR_PARAM_CBANK
	.align		4
        /*00c0*/ 	.byte	0x04, 0x0a
        /*00c2*/ 	.short	(.L_35 - .L_34)
	.align		4
.L_34:
        /*00c4*/ 	.word	index@(.nv.constant0.triton_poi_fused__native_batch_norm_legit_no_training_add_relu_26)
        /*00c8*/ 	.short	0x0210
        /*00ca*/ 	.short	0x0040


	//----- nvinfo : EIATTR_SW_WAR
	.align		4
.L_35:
        /*00cc*/ 	.byte	0x04, 0x36
        /*00ce*/ 	.short	(.L_37 - .L_36)
.L_36:
        /*00d0*/ 	.word	0x00000008
.L_37:


//--------------------- .nv.callgraph             --------------------------
	.section	.nv.callgraph,"",@"SHT_CUDA_CALLGRAPH"
	.align	4
	.sectionentsize	8
	.align		4
        /*0000*/ 	.word	0x00000000
	.align		4
        /*0004*/ 	.word	0xffffffff
	.align		4
        /*0008*/ 	.word	0x00000000
	.align		4
        /*000c*/ 	.word	0xfffffffe
	.align		4
        /*0010*/ 	.word	0x00000000
	.align		4
        /*0014*/ 	.word	0xfffffffd
	.align		4
        /*0018*/ 	.word	0x00000000
	.align		4
        /*001c*/ 	.word	0xfffffffc


//--------------------- .nv.constant4             --------------------------
	.section	.nv.constant4,"a",@progbits
	.align	8
	.align		8
.nv.constant4:
        /*0000*/ 	.dword	_$_str
	.align		8
        /*0008*/ 	.dword	_$_str_$_2


//--------------------- .text.triton_poi_fused__native_batch_norm_legit_no_training_add_relu_26 --------------------------
	.section	.text.triton_poi_fused__native_batch_norm_legit_no_training_add_relu_26,"ax",@progbits
	.sectionflags	@"SHF_BARRIERS=1"
	.align	128
        .global         triton_poi_fused__native_batch_norm_legit_no_training_add_relu_26
        .type           triton_poi_fused__native_batch_norm_legit_no_training_add_relu_26,@function
        .size           triton_poi_fused__native_batch_norm_legit_no_training_add_relu_26,(.L_x_1 - triton_poi_fused__native_batch_norm_legit_no_training_add_relu_26)
        .other          triton_poi_fused__native_batch_norm_legit_no_training_add_relu_26,@"STO_CUDA_ENTRY STV_DEFAULT"
triton_poi_fused__native_batch_norm_legit_no_training_add_relu_26:
.text.triton_poi_fused__native_batch_norm_legit_no_training_add_relu_26:
[----:B------:R-:W0:Y:S01]  /*0000*/  LDC R1, c[0x0][0x28] ;  /* 0x00000a00ff017b82 */ /* 0x000e220000000800 */
[----:B------:R-:W1:Y:S07]  /*0010*/  S2R R0, SR_CTAID.X ;  /* 0x0000000000007919 */ /* 0x000e6e0000002500 */
[----:B------:R-:W2:Y:S01]  /*0020*/  LDC.64 R14, c[0x0][0x210] ;  /* 0x00008400ff0e7b82 */ /* 0x000ea20000000a00 */
[----:B------:R-:W-:Y:S02]  /*0030*/  CS2R R28, SRZ ;  /* 0x00000000001c7805 */ /* 0x000fe4000001ff00 */
[----:B------:R-:W-:Y:S01]  /*0040*/  CS2R R30, SRZ ;  /* 0x00000000001e7805 */ /* 0x000fe2000001ff00 */
[----:B------:R-:W3:Y:S01]  /*0050*/  S2R R4, SR_TID.X ;  /* 0x0000000000047919 */ /* 0x000ee20000002100 */
[----:B------:R-:W-:Y:S01]  /*0060*/  ULDC.64 UR6, c[0x0][0x208] ;  /* 0x0000820000067ab9 */ /* 0x000fe20000000a00 */
[----:B------:R-:W4:Y:S02]  /*0070*/  S2R R2, SR_CTAID.Y ;  /* 0x0000000000027919 */ /* 0x000f240000002600 */
[----:B------:R-:W5:Y:S08]  /*0080*/  LDC.64 R12, c[0x0][0x218] ;  /* 0x00008600ff0c7b82 */ /* 0x000f700000000a00 */
[----:B------:R-:W5:Y:S01]  /*0090*/  LDC.64 R18, c[0x0][0x220] ;  /* 0x00008800ff127b82 */ /* 0x000f620000000a00 */
[----:B-1----:R-:W-:-:S02]  /*00a0*/  IMAD.SHL.U32 R0, R0, 0x20, RZ ;  /* 0x0000002000007824 */ /* 0x002fc400078e00ff */
[----:B---3--:R-:W-:Y:S01]  /*00b0*/  IMAD.SHL.U32 R3, R4, 0x4, RZ ;  /* 0x0000000404037824 */ /* 0x008fe200078e00ff */
[----:B------:R-:W-:Y:S01]  /*00c0*/  SHF.R.U32.HI R33, RZ, 0x3, R4 ;  /* 0x00000003ff217819 */ /* 0x000fe20000011604 */
[----:B----4-:R-:W-:-:S03]  /*00d0*/  IMAD.SHL.U32 R2, R2, 0x20, RZ ;  /* 0x0000002002027824 */ /* 0x010fc600078e00ff */
[----:B------:R-:W-:Y:S02]  /*00e0*/  LOP3.LUT R16, R0, 0x1c, R3, 0xf8, !PT ;  /* 0x0000001c00107812 */ /* 0x000fe400078ef803 */
[----:B------:R-:W-:Y:S02]  /*00f0*/  SGXT.U32 R33, R33, 0x4 ;  /* 0x000000042121781a */ /* 0x000fe40000000000 */
[----:B------:R-:W-:Y:S02]  /*0100*/  ISETP.GE.AND P2, PT, R16, 0x800, PT ;  /* 0x000008001000780c */ /* 0x000fe40003f46270 */
[----:B------:R-:W-:Y:S02]  /*0110*/  LOP3.LUT R25, R2, R33, RZ, 0xfc, !PT ;  /* 0x0000002102197212 */ /* 0x000fe400078efcff */
[----:B------:R-:W-:Y:S02]  /*0120*/  LOP3.LUT R9, R2, 0x10, R33, 0xfe, !PT ;  /* 0x0000001002097812 */ /* 0x000fe400078efe21 */
[C---:B------:R-:W-:Y:S01]  /*0130*/  ISETP.LT.AND P1, PT, R25.reuse, 0x40, !P2 ;  /* 0x000000401900780c */ /* 0x040fe20005721270 */
[----:B------:R-:W-:-:S02]  /*0140*/  IMAD R25, R25, 0x800, R16 ;  /* 0x0000080019197824 */ /* 0x000fc400078e0210 */
[----:B------:R-:W-:Y:S02]  /*0150*/  IMAD R24, R9, 0x800, R16 ;  /* 0x0000080009187824 */ /* 0x000fe400078e0210 */
[----:B--2---:R-:W-:-:S04]  /*0160*/  IMAD.WIDE R22, R25, 0x4, R14 ;  /* 0x0000000419167825 */ /* 0x004fc800078e020e */
[----:B-----5:R-:W-:Y:S01]  /*0170*/  IMAD.WIDE R20, R16, 0x4, R12 ;  /* 0x0000000410147825 */ /* 0x020fe200078e020c */
[----:B------:R-:W-:-:S03]  /*0180*/  CS2R R12, SRZ ;  /* 0x00000000000c7805 */ /* 0x000fc6000001ff00 */
[----:B------:R1:W2:Y:S01]  /*0190*/  @P1 LDG.E.EL.128 R28, desc[UR6][R22.64] ;  /* 0x00000006161c1981 */ /* 0x0002a2000c2e1d00 */
[----:B0-----:R-:W-:Y:S01]  /*01a0*/  IMAD.WIDE R18, R16, 0x4, R18 ;  /* 0x0000000410127825 */ /* 0x001fe200078e0212 */
[----:B------:R-:W-:Y:S02]  /*01b0*/  ISETP.LT.AND P0, PT, R9, 0x40, !P2 ;  /* 0x000000400900780c */ /* 0x000fe40005701270 */
[----:B------:R-:W-:Y:S02]  /*01c0*/  CS2R R4, SRZ ;  /* 0x0000000000047805 */ /* 0x000fe4000001ff00 */
[----:B------:R-:W-:Y:S02]  /*01d0*/  CS2R R6, SRZ ;  /* 0x0000000000067805 */ /* 0x000fe4000001ff00 */
[----:B------:R-:W-:Y:S02]  /*01e0*/  CS2R R8, SRZ ;  /* 0x0000000000087805 */ /* 0x000fe4000001ff00 */
[----:B------:R-:W-:Y:S01]  /*01f0*/  CS2R R10, SRZ ;  /* 0x00000000000a7805 */ /* 0x000fe2000001ff00 */
[----:B-1----:R-:W-:Y:S01]  /*0200*/  IMAD.WIDE R22, R24, 0x4, R14 ;  /* 0x0000000418167825 */ /* 0x002fe200078e020e */
[----:B------:R-:W-:-:S04]  /*0210*/  CS2R R14, SRZ ;  /* 0x00000000000e7805 */ /* 0x000fc8000001ff00 */
[----:B------:R-:W3:Y:S04]  /*0220*/  @!P2 LDG.E.EL.128 R8, desc[UR6][R20.64] ;  /* 0x000000061408a981 */ /* 0x000ee8000c2e1d00 */
[----:B------:R0:W3:Y:S04]  /*0230*/  @P0 LDG.E.EL.128 R4, desc[UR6][R22.64] ;  /* 0x0000000616040981 */ /* 0x0000e8000c2e1d00 */
[----:B------:R-:W4:Y:S02]  /*0240*/  @!P2 LDG.E.EL.128 R12, desc[UR6][R18.64] ;  /* 0x00000006120ca981 */ /* 0x000f24000c2e1d00 */
[----:B----4-:R-:W-:Y:S01]  /*0250*/  FADD R26, R13, 9.9999997473787516356e-06 ;  /* 0x3727c5ac0d1a7421 */ /* 0x010fe20000000000 */
[----:B------:R-:W-:-:S03]  /*0260*/  FADD R12, R12, 9.9999997473787516356e-06 ;  /* 0x3727c5ac0c0c7421 */ /* 0x000fc60000000000 */
[----:B0-----:R0:W1:Y:S08]  /*0270*/  MUFU.SQRT R23, R26 ;  /* 0x0000001a00177308 */ /* 0x0010700000002000 */
[----:B------:R-:W4:Y:S01]  /*0280*/  MUFU.SQRT R17, R12 ;  /* 0x0000000c00117308 */ /* 0x000f220000002000 */
[----:B------:R-:W-:Y:S01]  /*0290*/  FADD R15, R15, 9.9999997473787516356e-06 ;  /* 0x3727c5ac0f0f7421 */ /* 0x000fe20000000000 */
[----:B------:R-:W-:Y:S01]  /*02a0*/  FADD R14, R14, 9.9999997473787516356e-06 ;  /* 0x3727c5ac0e0e7421 */ /* 0x000fe20000000000 */
[----:B------:R-:W-:Y:S01]  /*02b0*/  IMAD.MOV.U32 R13, RZ, RZ, 0x3e800000 ;  /* 0x3e800000ff0d7424 */ /* 0x000fe200078e00ff */
[----:B0-----:R-:W0:Y:S01]  /*02c0*/  LDC.64 R26, c[0x0][0x230] ;  /* 0x00008c00ff1a7b82 */ /* 0x001e220000000a00 */
[----:B-1----:R-:W-:-:S03]  /*02d0*/  FSETP.GT.AND P3, PT, R23, 8.50705917302346158658e+37, PT ;  /* 0x7e8000001700780b */ /* 0x002fc60003f64000 */
[----:B------:R-:W1:Y:S01]  /*02e0*/  MUFU.SQRT R18, R15 ;  /* 0x0000000f00127308 */ /* 0x000e620000002000 */
[----:B------:R-:W-:Y:S02]  /*02f0*/  FSETP.GEU.AND P4, PT, R23, 1.175494350822287508e-38, PT ;  /* 0x008000001700780b */ /* 0x000fe40003f8e000 */
[----:B----4-:R-:W-:-:S05]  /*0300*/  FSETP.GT.AND P5, PT, R17, 8.50705917302346158658e+37, PT ;  /* 0x7e8000001100780b */ /* 0x010fca0003fa4000 */
[----:B------:R4:W5:Y:S01]  /*0310*/  MUFU.SQRT R21, R14 ;  /* 0x0000000e00157308 */ /* 0x0009620000002000 */
[----:B------:R-:W-:Y:S02]  /*0320*/  FSETP.GEU.AND P6, PT, R17, 1.175494350822287508e-38, PT ;  /* 0x008000001100780b */ /* 0x000fe40003fce000 */
[----:B------:R-:W-:Y:S01]  /*0330*/  FSEL R19, R13, 1, P5 ;  /* 0x3f8000000d137808 */ /* 0x000fe20002800000 */
[----:B------:R-:W-:Y:S01]  /*0340*/  @P3 FMUL R23, R23, 0.25 ;  /* 0x3e80000017173820 */ /* 0x000fe20000400000 */
[----:B----4-:R-:W-:Y:S02]  /*0350*/  FSEL R14, R13, 1, P3 ;  /* 0x3f8000000d0e7808 */ /* 0x010fe40001800000 */
[----:B-1----:R-:W-:Y:S01]  /*0360*/  FSETP.GT.AND P3, PT, R18, 8.50705917302346158658e+37, PT ;  /* 0x7e8000001200780b */ /* 0x002fe20003f64000 */
[----:B------:R-:W-:Y:S01]  /*0370*/  @P5 FMUL R17, R17, 0.25 ;  /* 0x3e80000011115820 */ /* 0x000fe20000400000 */
[----:B------:R-:W-:Y:S01]  /*0380*/  @!P4 FMUL R23, R23, 16777216 ;  /* 0x4b8000001717c820 */ /* 0x000fe20000400000 */
[----:B-----5:R-:W-:Y:S01]  /*0390*/  FSETP.GT.AND P5, PT, R21, 8.50705917302346158658e+37, PT ;  /* 0x7e8000001500780b */ /* 0x020fe20003fa4000 */
[----:B------:R-:W-:-:S03]  /*03a0*/  @!P4 FMUL R14, R14, 16777216 ;  /* 0x4b8000000e0ec820 */ /* 0x000fc60000400000 */
[----:B------:R-:W-:Y:S01]  /*03b0*/  @!P6 FMUL R17, R17, 16777216 ;  /* 0x4b8000001111e820 */ /* 0x000fe20000400000 */
[----:B------:R-:W-:Y:S01]  /*03c0*/  @!P6 FMUL R19, R19, 16777216 ;  /* 0x4b8000001313e820 */ /* 0x000fe20000400000 */
[C---:B------:R-:W-:Y:S02]  /*03d0*/  FSETP.GEU.AND P4, PT, R18.reuse, 1.175494350822287508e-38, PT ;  /* 0x008000001200780b */ /* 0x040fe40003f8e000 */
[C---:B------:R-:W-:Y:S02]  /*03e0*/  FSETP.GEU.AND P6, PT, R21.reuse, 1.175494350822287508e-38, PT ;  /* 0x008000001500780b */ /* 0x040fe40003fce000 */
[----:B------:R-:W-:Y:S01]  /*03f0*/  @P3 FMUL R18, R18, 0.25 ;  /* 0x3e80000012123820 */ /* 0x000fe20000400000 */
[----:B------:R1:W-:Y:S02]  /*0400*/  MUFU.RCP R20, R17 ;  /* 0x0000001100147308 */ /* 0x0003e40000001000 */
[----:B------:R-:W-:Y:S01]  /*0410*/  @P5 FMUL R21, R21, 0.25 ;  /* 0x3e80000015155820 */ /* 0x000fe20000400000 */
[----:B---3--:R-:W-:-:S05]  /*0420*/  FADD R12, -R11, R7 ;  /* 0x000000070b0c7221 */ /* 0x008fca0000000100 */
[----:B------:R-:W-:Y:S02]  /*0430*/  @!P4 FMUL R18, R18, 16777216 ;  /* 0x4b8000001212c820 */ /* 0x000fe40000400000 */
[----:B------:R-:W-:Y:S01]  /*0440*/  @!P6 FMUL R21, R21, 16777216 ;  /* 0x4b8000001515e820 */ /* 0x000fe20000400000 */
[C---:B-1----:R-:W-:Y:S02]  /*0450*/  FADD R17, -R10.reuse, R6 ;  /* 0x000000060a117221 */ /* 0x042fe40000000100 */
[----:B------:R-:W1:Y:S01]  /*0460*/  LDC.64 R6, c[0x0][0x228] ;  /* 0x00008a00ff067b82 */ /* 0x000e620000000a00 */
[----:B--2---:R-:W-:Y:S01]  /*0470*/  FADD R31, -R11, R31 ;  /* 0x0000001f0b1f7221 */ /* 0x004fe20000000100 */
[----:B------:R-:W-:Y:S01]  /*0480*/  MUFU.RCP R18, R18 ;  /* 0x0000001200127308 */ /* 0x000fe20000001000 */
[----:B------:R-:W-:Y:S01]  /*0490*/  FADD R30, -R10, R30 ;  /* 0x0000001e0a1e7221 */ /* 0x000fe20000000100 */
[----:B------:R-:W-:-:S06]  /*04a0*/  FSEL R10, R13, 1, P5 ;  /* 0x3f8000000d0a7808 */ /* 0x000fcc0002800000 */
[----:B------:R-:W2:Y:S01]  /*04b0*/  MUFU.RCP R11, R21 ;  /* 0x00000015000b7308 */ /* 0x000ea20000001000 */
[----:B------:R-:W-:-:S07]  /*04c0*/  FSEL R13, R13, 1, P3 ;  /* 0x3f8000000d0d7808 */ /* 0x000fce0001800000 */
[----:B------:R-:W3:Y:S01]  /*04d0*/  MUFU.RCP R15, R23 ;  /* 0x00000017000f7308 */ /* 0x000ee20000001000 */
[----:B------:R-:W-:Y:S01]  /*04e0*/  @!P6 FMUL R10, R10, 16777216 ;  /* 0x4b8000000a0ae820 */ /* 0x000fe20000400000 */
[----:B------:R-:W-:Y:S01]  /*04f0*/  @!P4 FMUL R13, R13, 16777216 ;  /* 0x4b8000000d0dc820 */ /* 0x000fe20000400000 */
[C---:B------:R-:W-:Y:S01]  /*0500*/  FADD R22, -R9.reuse, R5 ;  /* 0x0000000509167221 */ /* 0x040fe20000000100 */
[----:B------:R-:W-:Y:S01]  /*0510*/  FADD R29, -R9, R29 ;  /* 0x0000001d091d7221 */ /* 0x000fe20000000100 */
[----:B--2---:R-:W-:Y:S01]  /*0520*/  FMUL R9, R11, R10 ;  /* 0x0000000a0b097220 */ /* 0x004fe20000400000 */
[----:B------:R-:W-:Y:S01]  /*0530*/  FMUL R10, R18, R13 ;  /* 0x0000000d120a7220 */ /* 0x000fe20000400000 */
[----:B------:R-:W-:Y:S02]  /*0540*/  FMUL R5, R20, R19 ;  /* 0x0000001314057220 */ /* 0x000fe40000400000 */
[----:B------:R-:W-:Y:S01]  /*0550*/  FMUL R11, R9, R30 ;  /* 0x0000001e090b7220 */ /* 0x000fe20000400000 */
[C---:B------:R-:W-:Y:S01]  /*0560*/  FMUL R30, R10.reuse, R31 ;  /* 0x0000001f0a1e7220 */ /* 0x040fe20000400000 */
[----:B---3--:R-:W-:Y:S01]  /*0570*/  FMUL R15, R15, R14 ;  /* 0x0000000e0f0f7220 */ /* 0x008fe20000400000 */
[----:B------:R-:W-:Y:S01]  /*0580*/  FMUL R9, R9, R17 ;  /* 0x0000001109097220 */ /* 0x000fe20000400000 */
[----:B------:R-:W-:Y:S01]  /*0590*/  FMUL R10, R10, R12 ;  /* 0x0000000c0a0a7220 */ /* 0x000fe20000400000 */
[----:B-1----:R-:W-:-:S04]  /*05a0*/  IMAD.WIDE R34, R16, 0x4, R6 ;  /* 0x0000000410227825 */ /* 0x002fc800078e0206 */
[C---:B------:R-:W-:Y:S01]  /*05b0*/  FMUL R20, R15.reuse, R29 ;  /* 0x0000001d0f147220 */ /* 0x040fe20000400000 */
[----:B------:R-:W-:Y:S01]  /*05c0*/  FMUL R22, R15, R22 ;  /* 0x000000160f167220 */ /* 0x000fe20000400000 */
[----:B------:R-:W-:Y:S01]  /*05d0*/  CS2R R12, SRZ ;  /* 0x00000000000c7805 */ /* 0x000fe2000001ff00 */
[----:B0-----:R-:W-:Y:S01]  /*05e0*/  IMAD.WIDE R26, R16, 0x4, R26 ;  /* 0x00000004101a7825 */ /* 0x001fe200078e021a */
[----:B------:R-:W-:Y:S02]  /*05f0*/  CS2R R14, SRZ ;  /* 0x00000000000e7805 */ /* 0x000fe4000001ff00 */
[----:B------:R-:W-:Y:S02]  /*0600*/  CS2R R16, SRZ ;  /* 0x0000000000107805 */ /* 0x000fe4000001ff00 */
[----:B------:R-:W-:Y:S01]  /*0610*/  CS2R R18, SRZ ;  /* 0x0000000000127805 */ /* 0x000fe2000001ff00 */
[----:B------:R-:W0:Y:S01]  /*0620*/  LDC.64 R6, c[0x0][0x238] ;  /* 0x00008e00ff067b82 */ /* 0x000e220000000a00 */
[----:B------:R0:W2:Y:S04]  /*0630*/  @!P2 LDG.E.EL.128 R12, desc[UR6][R34.64] ;  /* 0x00000006220ca981 */ /* 0x0000a8000c2e1d00 */
[----:B------:R1:W2:Y:S01]  /*0640*/  @!P2 LDG.E.EL.128 R16, desc[UR6][R26.64] ;  /* 0x000000061a10a981 */ /* 0x0002a2000c2e1d00 */
[----:B0-----:R-:W-:Y:S01]  /*0650*/  IMAD.WIDE R34, R25, 0x4, R6 ;  /* 0x0000000419227825 */ /* 0x001fe200078e0206 */
[----:B-1----:R-:W-:-:S03]  /*0660*/  CS2R R26, SRZ ;  /* 0x00000000001a7805 */ /* 0x002fc6000001ff00 */
[----:B------:R-:W-:Y:S01]  /*0670*/  IMAD.WIDE R6, R24, 0x4, R6 ;  /* 0x0000000418067825 */ /* 0x000fe200078e0206 */
[----:B------:R-:W-:-:S06]  /*0680*/  CS2R R24, SRZ ;  /* 0x0000000000187805 */ /* 0x000fcc000001ff00 */
[----:B------:R0:W3:Y:S01]  /*0690*/  @P0 LDG.E.EL.128 R24, desc[UR6][R6.64] ;  /* 0x0000000606180981 */ /* 0x0000e2000c2e1d00 */
[-CC-:B--2---:R-:W-:Y:S01]  /*06a0*/  FFMA R9, R9, R14.reuse, R18.reuse ;  /* 0x0000000e09097223 */ /* 0x184fe20000000012 */
[----:B------:R-:W-:Y:S01]  /*06b0*/  FFMA R11, R11, R14, R18 ;  /* 0x0000000e0b0b7223 */ /* 0x000fe20000000012 */
[-CC-:B------:R-:W-:Y:S01]  /*06c0*/  FFMA R14, R22, R13.reuse, R17.reuse ;  /* 0x0000000d160e7223 */ /* 0x180fe20000000011 */
[----:B------:R-:W-:Y:S01]  /*06d0*/  FFMA R18, R20, R13, R17 ;  /* 0x0000000d14127223 */ /* 0x000fe20000000011 */
[----:B------:R-:W-:Y:S02]  /*06e0*/  CS2R R20, SRZ ;  /* 0x0000000000147805 */ /* 0x000fe4000001ff00 */
[----:B------:R-:W-:-:S06]  /*06f0*/  CS2R R22, SRZ ;  /* 0x0000000000167805 */ /* 0x000fcc000001ff00 */
[----:B------:R-:W2:Y:S01]  /*0700*/  @P1 LDG.E.EL.128 R20, desc[UR6][R34.64] ;  /* 0x0000000622141981 */ /* 0x000ea2000c2e1d00 */
[----:B------:R-:W1:Y:S01]  /*0710*/  S2R R13, SR_TID.X ;  /* 0x00000000000d7919 */ /* 0x000e620000002100 */
[----:B------:R-:W4:Y:S01]  /*0720*/  S2UR UR5, SR_CgaCtaId ;  /* 0x00000000000579c3 */ /* 0x000f220000008800 */
[----:B------:R-:W-:Y:S01]  /*0730*/  FADD R28, -R8, R28 ;  /* 0x0000001c081c7221 */ /* 0x000fe20000000100 */
[-CC-:B------:R-:W-:Y:S01]  /*0740*/  FFMA R10, R10, R15.reuse, R19.reuse ;  /* 0x0000000f0a0a7223 */ /* 0x180fe20000000013 */
[----:B------:R-:W-:Y:S01]  /*0750*/  FFMA R30, R30, R15, R19 ;  /* 0x0000000f1e1e7223 */ /* 0x000fe20000000013 */
[----:B------:R-:W-:Y:S01]  /*0760*/  FADD R4, -R8, R4 ;  /* 0x0000000408047221 */ /* 0x000fe20000000100 */
[----:B------:R-:W-:-:S03]  /*0770*/  FMUL R15, R5, R28 ;  /* 0x0000001c050f7220 */ /* 0x000fc60000400000 */
[----:B------:R-:W-:Y:S01]  /*0780*/  FMUL R5, R5, R4 ;  /* 0x0000000405057220 */ /* 0x000fe20000400000 */
[-CC-:B------:R-:W-:Y:S01]  /*0790*/  FFMA R15, R15, R12.reuse, R16.reuse ;  /* 0x0000000c0f0f7223 */ /* 0x180fe20000000010 */
[----:B------:R-:W-:Y:S02]  /*07a0*/  UMOV UR4, 0x400 ;  /* 0x0000040000047882 */ /* 0x000fe40000000000 */
[----:B------:R-:W-:Y:S01]  /*07b0*/  FFMA R5, R5, R12, R16 ;  /* 0x0000000c05057223 */ /* 0x000fe20000000010 */
[----:B-1----:R-:W-:-:S05]  /*07c0*/  IMAD.SHL.U32 R8, R13, 0x80, RZ ;  /* 0x000000800d087824 */ /* 0x002fca00078e00ff */
[----:B------:R-:W-:-:S04]  /*07d0*/  LOP3.LUT R4, R8, 0x380, RZ, 0xc0, !PT ;  /* 0x0000038008047812 */ /* 0x000fc800078ec0ff */
[----:B------:R-:W-:Y:S02]  /*07e0*/  SHF.R.U32.HI R8, RZ, 0x3, R4 ;  /* 0x00000003ff087819 */ /* 0x000fe40000011604 */
[C---:B0-----:R-:W-:Y:S01]  /*07f0*/  LOP3.LUT R6, R4.reuse, 0x20, RZ, 0xfc, !PT ;  /* 0x0000002004067812 */ /* 0x041fe200078efcff */
[----:B----4-:R-:W-:Y:S01]  /*0800*/  UPRMT UR4, UR5, 0x654, UR4 ;  /* 0x0000065405047896 */ /* 0x010fe20008000004 */
[----:B------:R-:W-:Y:S02]  /*0810*/  LOP3.LUT R8, R8, R4, R33, 0xfe, !PT ;  /* 0x0000000408087212 */ /* 0x000fe400078efe21 */
[----:B------:R-:W-:-:S03]  /*0820*/  LOP3.LUT R28, R4, 0x40, RZ, 0xfc, !PT ;  /* 0x00000040041c7812 */ /* 0x000fc600078efcff */
[----:B------:R-:W-:Y:S02]  /*0830*/  LEA R8, R8, UR4, 0x2 ;  /* 0x0000000408087c11 */ /* 0x000fe4000f8e10ff */
[----:B------:R-:W-:Y:S02]  /*0840*/  SHF.R.U32.HI R13, RZ, 0x1, R13 ;  /* 0x00000001ff0d7819 */ /* 0x000fe4000001160d */
[C---:B--2---:R-:W-:Y:S01]  /*0850*/  FSETP.GEU.AND P3, PT, R15.reuse, -R20, PT ;  /* 0x800000140f00720b */ /* 0x044fe20003f6e000 */
[----:B------:R-:W-:Y:S01]  /*0860*/  FADD R20, R15, R20 ;  /* 0x000000140f147221 */ /* 0x000fe20000000000 */
[C---:B------:R-:W-:Y:S02]  /*0870*/  LOP3.LUT R15, R4.reuse, R33, RZ, 0xfc, !PT ;  /* 0x00000021040f7212 */ /* 0x040fe400078efcff */
[----:B------:R-:W-:Y:S02]  /*0880*/  LOP3.LUT R4, R4, 0x60, RZ, 0xfc, !PT ;  /* 0x0000006004047812 */ /* 0x000fe400078efcff */
[C---:B------:R-:W-:Y:S01]  /*0890*/  FSETP.GEU.AND P2, PT, R18.reuse, -R21, PT ;  /* 0x800000151200720b */ /* 0x040fe20003f4e000 */
[----:B------:R-:W-:Y:S01]  /*08a0*/  FADD R18, R18, R21 ;  /* 0x0000001512127221 */ /* 0x000fe20000000000 */
[----:B------:R-:W-:-:S02]  /*08b0*/  LEA.HI R7, R6, R15, RZ, 0x1d ;  /* 0x0000000f06077211 */ /* 0x000fc400078fe8ff */
[C---:B------:R-:W-:Y:S01]  /*08c0*/  FSETP.GEU.AND P1, PT, R11.reuse, -R22, PT ;  /* 0x800000160b00720b */ /* 0x040fe20003f2e000 */
[----:B------:R-:W-:Y:S01]  /*08d0*/  FADD R22, R11, R22 ;  /* 0x000000160b167221 */ /* 0x000fe20000000000 */
[C---:B------:R-:W-:Y:S01]  /*08e0*/  FSETP.GEU.AND P0, PT, R30.reuse, -R23, PT ;  /* 0x800000171e00720b */ /* 0x040fe20003f0e000 */
[----:B------:R-:W-:Y:S01]  /*08f0*/  FADD R23, R30, R23 ;  /* 0x000000171e177221 */ /* 0x000fe20000000000 */
[-C--:B------:R-:W-:Y:S02]  /*0900*/  LEA.HI R4, R4, R15.reuse, RZ, 0x1d ;  /* 0x0000000f04047211 */ /* 0x080fe400078fe8ff */
[----:B------:R-:W-:Y:S02]  /*0910*/  LEA R11, R7, UR4, 0x2 ;  /* 0x00000004070b7c11 */ /* 0x000fe4000f8e10ff */
[----:B------:R-:W-:Y:S02]  /*0920*/  FSEL R7, R20, RZ, P3 ;  /* 0x000000ff14077208 */ /* 0x000fe40001800000 */
[----:B------:R-:W-:-:S02]  /*0930*/  LEA.HI R6, R28, R15, RZ, 0x1d ;  /* 0x0000000f1c067211 */ /* 0x000fc400078fe8ff */
[----:B------:R-:W-:Y:S02]  /*0940*/  FSEL R18, R18, RZ, P2 ;  /* 0x000000ff12127208 */ /* 0x000fe40001000000 */
[C---:B---3--:R-:W-:Y:S01]  /*0950*/  FSETP.GEU.AND P3, PT, R5.reuse, -R24, PT ;  /* 0x800000180500720b */ /* 0x048fe20003f6e000 */
[----:B------:R-:W-:Y:S01]  /*0960*/  FADD R5, R5, R24 ;  /* 0x0000001805057221 */ /* 0x000fe20000000000 */
[----:B------:R-:W-:Y:S02]  /*0970*/  LEA R17, R4, UR4, 0x2 ;  /* 0x0000000404117c11 */ /* 0x000fe4000f8e10ff */
[----:B------:R-:W-:Y:S02]  /*0980*/  FSEL R22, R22, RZ, P1 ;  /* 0x000000ff16167208 */ /* 0x000fe40000800000 */
[C---:B------:R-:W-:Y:S01]  /*0990*/  FSETP.GEU.AND P2, PT, R14.reuse, -R25, PT ;  /* 0x800000190e00720b */ /* 0x040fe20003f4e000 */
[----:B------:R-:W-:Y:S01]  /*09a0*/  FADD R14, R14, R25 ;  /* 0x000000190e0e7221 */ /* 0x000fe20000000000 */
[----:B------:R-:W-:-:S02]  /*09b0*/  FSEL R4, R23, RZ, P0 ;  /* 0x000000ff17047208 */ /* 0x000fc40000000000 */
[C---:B------:R-:W-:Y:S01]  /*09c0*/  FSETP.GEU.AND P1, PT, R9.reuse, -R26, PT ;  /* 0x8000001a0900720b */ /* 0x040fe20003f2e000 */
[----:B------:R-:W-:Y:S01]  /*09d0*/  FADD R26, R9, R26 ;  /* 0x0000001a091a7221 */ /* 0x000fe20000000000 */
[C---:B------:R-:W-:Y:S01]  /*09e0*/  FSETP.GEU.AND P0, PT, R10.reuse, -R27, PT ;  /* 0x8000001b0a00720b */ /* 0x040fe20003f0e000 */
[----:B------:R-:W-:Y:S01]  /*09f0*/  FADD R10, R10, R27 ;  /* 0x0000001b0a0a7221 */ /* 0x000fe20000000000 */
[----:B------:R-:W-:Y:S01]  /*0a00*/  LEA R15, R6, UR4, 0x2 ;  /* 0x00000004060f7c11 */ /* 0x000fe2000f8e10ff */
[----:B------:R-:W-:Y:S01]  /*0a10*/  STS [R8], R7 ;  /* 0x0000000708007388 */ /* 0x000fe20000000800 */
[----:B------:R-:W-:Y:S02]  /*0a20*/  FSEL R19, R5, RZ, P3 ;  /* 0x000000ff05137208 */ /* 0x000fe40001800000 */
[----:B------:R-:W-:Y:S01]  /*0a30*/  FSEL R14, R14, RZ, P2 ;  /* 0x000000ff0e0e7208 */ /* 0x000fe20001000000 */
[----:B------:R-:W-:Y:S01]  /*0a40*/  STS [R11+0x80], R18 ;  /* 0x000080120b007388 */ /* 0x000fe20000000800 */
[----:B------:R-:W-:-:S02]  /*0a50*/  FSEL R26, R26, RZ, P1 ;  /* 0x000000ff1a1a7208 */ /* 0x000fc40000800000 */
[----:B------:R-:W-:Y:S01]  /*0a60*/  FSEL R12, R10, RZ, P0 ;  /* 0x000000ff0a0c7208 */ /* 0x000fe20000000000 */
[----:B------:R-:W-:Y:S04]  /*0a70*/  STS [R15+0x100], R22 ;  /* 0x000100160f007388 */ /* 0x000fe80000000800 */
[----:B------:R-:W-:Y:S04]  /*0a80*/  STS [R17+0x180], R4 ;  /* 0x0001800411007388 */ /* 0x000fe80000000800 */
[----:B------:R-:W-:Y:S04]  /*0a90*/  STS [R8+0x40], R19 ;  /* 0x0000401308007388 */ /* 0x000fe80000000800 */
[----:B------:R0:W-:Y:S04]  /*0aa0*/  STS [R11+0xc0], R14 ;  /* 0x0000c00e0b007388 */ /* 0x0001e80000000800 */
[----:B------:R-:W-:Y:S04]  /*0ab0*/  STS [R15+0x140], R26 ;  /* 0x0001401a0f007388 */ /* 0x000fe80000000800 */
[----:B------:R-:W-:Y:S01]  /*0ac0*/  STS [R17+0x1c0], R12 ;  /* 0x0001c00c11007388 */ /* 0x000fe20000000800 */
[----:B------:R-:W-:-:S02]  /*0ad0*/  LOP3.LUT R6, R13, 0x3c, RZ, 0xc0, !PT ;  /* 0x0000003c0d067812 */ /* 0x000fc400078ec0ff */
[----:B------:R-:W-:-:S05]  /*0ae0*/  LOP3.LUT R9, R3, 0x1fc, RZ, 0xc0, !PT ;  /* 0x000001fc03097812 */ /* 0x000fca00078ec0ff */
[----:B------:R-:W-:-:S05]  /*0af0*/  IMAD.IADD R6, R9, 0x1, R6 ;  /* 0x0000000109067824 */ /* 0x000fca00078e0206 */
[----:B------:R-:W-:Y:S01]  /*0b00*/  LEA R6, R6, UR4, 0x2 ;  /* 0x0000000406067c11 */ /* 0x000fe2000f8e10ff */
[----:B------:R-:W-:Y:S01]  /*0b10*/  BAR.SYNC.DEFER_BLOCKING 0x0 ;  /* 0x0000000000007b1d */ /* 0x000fe20000010000 */
[----:B------:R-:W-:-:S04]  /*0b20*/  LOP3.LUT R10, R2, 0x1c, R3, 0xf8, !PT ;  /* 0x0000001c020a7812 */ /* 0x000fc800078ef803 */
[----:B------:R-:W-:-:S03]  /*0b30*/  SHF.R.S32.HI R13, RZ, 0x1f, R10 ;  /* 0x0000001fff0d7819 */ /* 0x000fc6000001140a */
[----:B------:R-:W1:Y:S01]  /*0b40*/  LDC.64 R2, c[0x0][0x240] ;  /* 0x00009000ff027b82 */ /* 0x000e620000000a00 */
[----:B------:R-:W-:Y:S02]  /*0b50*/  SHF.R.S32.HI R21, RZ, 0x1f, R10 ;  /* 0x0000001fff157819 */ /* 0x000fe4000001140a */
[-C--:B------:R-:W-:Y:S01]  /*0b60*/  LEA.HI R13, R13, R10.reuse, RZ, 0x4 ;  /* 0x0000000a0d0d7211 */ /* 0x080fe200078f20ff */
[----:B------:R-:W2:Y:S04]  /*0b70*/  LDS.128 R4, [R6] ;  /* 0x0000000006047984 */ /* 0x000ea80000000c00 */
[----:B------:R-:W-:Y:S01]  /*0b80*/  IMAD.SHL.U32 R13, R13, 0x800, RZ ;  /* 0x000008000d0d7824 */ /* 0x000fe200078e00ff */
[----:B------:R-:W-:Y:S02]  /*0b90*/  LEA.HI R21, R21, R10, RZ, 0x4 ;  /* 0x0000000a15157211 */ /* 0x000fe400078f20ff */
[----:B0-----:R-:W-:-:S02]  /*0ba0*/  LOP3.LUT R11, R9, 0x200, RZ, 0xfc, !PT ;  /* 0x00000200090b7812 */ /* 0x001fc400078efcff */
[----:B------:R-:W-:Y:S02]  /*0bb0*/  LOP3.LUT R21, R21, 0xfffffff0, RZ, 0xc0, !PT ;  /* 0xfffffff015157812 */ /* 0x000fe400078ec0ff */
[----:B------:R-:W-:Y:S02]  /*0bc0*/  LOP3.LUT R13, R13, 0xffff8000, RZ, 0xc0, !PT ;  /* 0xffff80000d0d7812 */ /* 0x000fe400078ec0ff */
[----:B------:R-:W-:Y:S02]  /*0bd0*/  ISETP.GE.AND P0, PT, R10, 0x40, PT ;  /* 0x000000400a00780c */ /* 0x000fe40003f06270 */
[----:B------:R-:W-:Y:S02]  /*0be0*/  LOP3.LUT R8, R0, R33, RZ, 0xfc, !PT ;  /* 0x0000002100087212 */ /* 0x000fe400078efcff */
[----:B------:R-:W-:Y:S02]  /*0bf0*/  LOP3.LUT R0, R0, 0x10, R33, 0xfe, !PT ;  /* 0x0000001000007812 */ /* 0x000fe400078efe21 */
[----:B------:R-:W-:-:S02]  /*0c00*/  SHF.R.U32.HI R11, RZ, 0x3, R11 ;  /* 0x00000003ff0b7819 */ /* 0x000fc4000001160b */
[----:B------:R-:W-:Y:S02]  /*0c10*/  IADD3 R13, R13, R10, -R21 ;  /* 0x0000000a0d0d7210 */ /* 0x000fe40007ffe815 */
[----:B------:R-:W-:Y:S02]  /*0c20*/  ISETP.LT.AND P1, PT, R8, 0x800, !P0 ;  /* 0x000008000800780c */ /* 0x000fe40004721270 */
[----:B------:R-:W-:Y:S02]  /*0c30*/  ISETP.LT.AND P0, PT, R0, 0x800, !P0 ;  /* 0x000008000000780c */ /* 0x000fe40004701270 */
[----:B------:R-:W-:Y:S01]  /*0c40*/  LOP3.LUT R10, R11, 0x7c, RZ, 0xc0, !PT ;  /* 0x0000007c0b0a7812 */ /* 0x000fe200078ec0ff */
[----:B------:R-:W-:-:S04]  /*0c50*/  IMAD R11, R8, 0x10, R13 ;  /* 0x00000010080b7824 */ /* 0x000fc800078e020d */
[----:B------:R-:W-:Y:S02]  /*0c60*/  IMAD.IADD R10, R9, 0x1, R10 ;  /* 0x00000001090a7824 */ /* 0x000fe400078e020a */
[----:B-1----:R-:W-:-:S03]  /*0c70*/  IMAD.WIDE R8, R11, 0x4, R2 ;  /* 0x000000040b087825 */ /* 0x002fc600078e0202 */
[----:B------:R-:W-:Y:S02]  /*0c80*/  LEA R10, R10, UR4, 0x2 ;  /* 0x000000040a0a7c11 */ /* 0x000fe4000f8e10ff */
[----:B--2---:R0:W-:Y:S02]  /*0c90*/  @P1 STG.E.128 desc[UR6][R8.64], R4 ;  /* 0x0000000408001986 */ /* 0x0041e4000c101d06 */
[----:B0-----:R-:W-:Y:S05]  /*0ca0*/  @!P0 EXIT ;  /* 0x000000000000894d */ /* 0x001fea0003800000 */
[----:B0-----:R-:W0:Y:S01]  /*0cb0*/  LDS.128 R8, [R10+0x800] ;  /* 0x000800000a087984 */ /* 0x001e220000000c00 */
[----:B------:R-:W-:-:S04]  /*0cc0*/  IMAD R13, R0, 0x10, R13 ;  /* 0x00000010000d7824 */ /* 0x000fc800078e020d */
[----:B------:R-:W-:-:S05]  /*0cd0*/  IMAD.WIDE R2, R13, 0x4, R2 ;  /* 0x000000040d027825 */ /* 0x000fca00078e0202 */
[----:B0-----:R-:W-:Y:S01]  /*0ce0*/  STG.E.128 desc[UR6][R2.64], R8 ;  /* 0x0000000802007986 */ /* 0x001fe2000c101d06 */
[----:B------:R-:W-:Y:S05]  /*0cf0*/  EXIT ;  /* 0x000000000000794d */ /* 0x000fea0003800000 */
.L_x_0:
[----:B------:R-:W-:-:S00]  /*0d00*/  BRA `(.L_x_0) ;  /* 0xfffffffc00fc7947 */ /* 0x000fc0000383ffff */
[----:B------:R-:W-:-:S00]  /*0d10*/  NOP ;  /* 0x0000000000007918 */ /* 0x000fc00000000000 */
        /* <DEDUP_REMOVED lines=14> */
.L_x_1:


//--------------------- .nv.global.init           --------------------------
	.section	.nv.global.init,"aw",@progbits
.nv.global.init:
	.type		_$_str,@object
	.size		_$_str,(_$_str_$_2 - _$_str)
_$_str:
        /*0000*/ 	.byte	0x5f, 0x5f, 0x43, 0x55, 0x44, 0x41, 0x5f, 0x46, 0x54, 0x5a, 0x00
	.type		_$_str_$_2,@object
	.size		_$_str_$_2,(.L_1 - _$_str_$_2)
_$_str_$_2:
        /*000b*/ 	.byte	0x5f, 0x5f, 0x43, 0x55, 0x44, 0x41, 0x5f, 0x50, 0x52, 0x45, 0x43, 0x5f, 0x53, 0x51, 0x52, 0x54
        /*001b*/ 	.byte	0x00
.L_1:


//--------------------- .nv.shared.triton_poi_fused__native_batch_norm_legit_no_training_add_relu_26 --------------------------
	.section	.nv.shared.triton_poi_fused__native_batch_norm_legit_no_training_add_relu_26,"aw",@nobits
	.sectionflags	@""
	.align	16
	.zero		1024


//--------------------- .nv.constant0.triton_poi_fused__native_batch_norm_legit_no_training_add_relu_26 --------------------------
	.section	.nv.constant0.triton_poi_fused__native_batch_norm_legit_no_training_add_relu_26,"a",@progbits
	.sectionflags	@""
	.align	4
.nv.constant0.triton_poi_fused__native_batch_norm_legit_no_training_add_relu_26:
	.zero		592
